//
// Generated by NVIDIA NVVM Compiler
//
// Compiler Build ID: CL-36424714
// Cuda compilation tools, release 13.0, V13.0.88
// Based on NVVM 20.0.0
//

.version 9.0
.target sm_100
.address_size 64

	// .globl	_Z7reduce0PiS_j
// _ZZ7reduce0PiS_jE5sdata has been demoted
// _ZZ7reduce1PiS_jE5sdata has been demoted
// _ZZ7reduce2PiS_jE5sdata has been demoted
// _ZZ7reduce3PiS_jE5sdata has been demoted

.visible .entry _Z7reduce0PiS_j(
	.param .u64 .ptr .align 1 _Z7reduce0PiS_j_param_0,
	.param .u64 .ptr .align 1 _Z7reduce0PiS_j_param_1,
	.param .u32 _Z7reduce0PiS_j_param_2
)
{
	.reg .pred 	%p<6>;
	.reg .b32 	%r<25>;
	.reg .b64 	%rd<9>;
	// demoted variable
	.shared .align 4 .b8 _ZZ7reduce0PiS_jE5sdata[4096];
	ld.param.u64 	%rd1, [_Z7reduce0PiS_j_param_0];
	ld.param.u64 	%rd2, [_Z7reduce0PiS_j_param_1];
	ld.param.u32 	%r11, [_Z7reduce0PiS_j_param_2];
	mov.u32 	%r1, %tid.x;
	mov.u32 	%r2, %ctaid.x;
	mov.u32 	%r3, %ntid.x;
	mad.lo.s32 	%r4, %r2, %r3, %r1;
	setp.ge.u32 	%p1, %r4, %r11;
	mov.b32 	%r23, 0;
	@%p1 bra 	$L__BB0_2;
	cvta.to.global.u64 	%rd3, %rd1;
	mul.wide.u32 	%rd4, %r4, 4;
	add.s64 	%rd5, %rd3, %rd4;
	ld.global.u32 	%r23, [%rd5];
$L__BB0_2:
	shl.b32 	%r12, %r1, 2;
	mov.u32 	%r13, _ZZ7reduce0PiS_jE5sdata;
	add.s32 	%r7, %r13, %r12;
	st.shared.u32 	[%r7], %r23;
	bar.sync 	0;
	setp.lt.u32 	%p2, %r3, 2;
	@%p2 bra 	$L__BB0_7;
	mov.b32 	%r24, 1;
$L__BB0_4:
	shl.b32 	%r9, %r24, 1;
	add.s32 	%r15, %r9, -1;
	and.b32  	%r16, %r15, %r1;
	setp.ne.s32 	%p3, %r16, 0;
	@%p3 bra 	$L__BB0_6;
	shl.b32 	%r17, %r24, 2;
	add.s32 	%r18, %r7, %r17;
	ld.shared.u32 	%r19, [%r18];
	ld.shared.u32 	%r20, [%r7];
	add.s32 	%r21, %r20, %r19;
	st.shared.u32 	[%r7], %r21;
$L__BB0_6:
	bar.sync 	0;
	setp.lt.u32 	%p4, %r9, %r3;
	mov.u32 	%r24, %r9;
	@%p4 bra 	$L__BB0_4;
$L__BB0_7:
	setp.ne.s32 	%p5, %r1, 0;
	@%p5 bra 	$L__BB0_9;
	ld.shared.u32 	%r22, [_ZZ7reduce0PiS_jE5sdata];
	cvta.to.global.u64 	%rd6, %rd2;
	mul.wide.u32 	%rd7, %r2, 4;
	add.s64 	%rd8, %rd6, %rd7;
	st.global.u32 	[%rd8], %r22;
$L__BB0_9:
	ret;

}
	// .globl	_Z7reduce1PiS_j
.visible .entry _Z7reduce1PiS_j(
	.param .u64 .ptr .align 1 _Z7reduce1PiS_j_param_0,
	.param .u64 .ptr .align 1 _Z7reduce1PiS_j_param_1,
	.param .u32 _Z7reduce1PiS_j_param_2
)
{
	.reg .pred 	%p<6>;
	.reg .b32 	%r<28>;
	.reg .b64 	%rd<9>;
	// demoted variable
	.shared .align 4 .b8 _ZZ7reduce1PiS_jE5sdata[4096];
	ld.param.u64 	%rd1, [_Z7reduce1PiS_j_param_0];
	ld.param.u64 	%rd2, [_Z7reduce1PiS_j_param_1];
	ld.param.u32 	%r11, [_Z7reduce1PiS_j_param_2];
	mov.u32 	%r1, %tid.x;
	mov.u32 	%r2, %ctaid.x;
	mov.u32 	%r3, %ntid.x;
	mad.lo.s32 	%r4, %r2, %r3, %r1;
	setp.ge.u32 	%p1, %r4, %r11;
	mov.b32 	%r26, 0;
	@%p1 bra 	$L__BB1_2;
	cvta.to.global.u64 	%rd3, %rd1;
	mul.wide.u32 	%rd4, %r4, 4;
	add.s64 	%rd5, %rd3, %rd4;
	ld.global.u32 	%r26, [%rd5];
$L__BB1_2:
	shl.b32 	%r12, %r1, 2;
	mov.u32 	%r13, _ZZ7reduce1PiS_jE5sdata;
	add.s32 	%r14, %r13, %r12;
	st.shared.u32 	[%r14], %r26;
	bar.sync 	0;
	setp.lt.u32 	%p2, %r3, 2;
	@%p2 bra 	$L__BB1_7;
	mov.b32 	%r27, 1;
$L__BB1_4:
	shl.b32 	%r8, %r27, 1;
	mul.lo.s32 	%r9, %r8, %r1;
	setp.ge.u32 	%p3, %r9, %r3;
	@%p3 bra 	$L__BB1_6;
	add.s32 	%r16, %r9, %r27;
	shl.b32 	%r17, %r16, 2;
	add.s32 	%r19, %r13, %r17;
	ld.shared.u32 	%r20, [%r19];
	shl.b32 	%r21, %r9, 2;
	add.s32 	%r22, %r13, %r21;
	ld.shared.u32 	%r23, [%r22];
	add.s32 	%r24, %r23, %r20;
	st.shared.u32 	[%r22], %r24;
$L__BB1_6:
	bar.sync 	0;
	setp.lt.u32 	%p4, %r8, %r3;
	mov.u32 	%r27, %r8;
	@%p4 bra 	$L__BB1_4;
$L__BB1_7:
	setp.ne.s32 	%p5, %r1, 0;
	@%p5 bra 	$L__BB1_9;
	ld.shared.u32 	%r25, [_ZZ7reduce1PiS_jE5sdata];
	cvta.to.global.u64 	%rd6, %rd2;
	mul.wide.u32 	%rd7, %r2, 4;
	add.s64 	%rd8, %rd6, %rd7;
	st.global.u32 	[%rd8], %r25;
$L__BB1_9:
	ret;

}
	// .globl	_Z7reduce2PiS_j
.visible .entry _Z7reduce2PiS_j(
	.param .u64 .ptr .align 1 _Z7reduce2PiS_j_param_0,
	.param .u64 .ptr .align 1 _Z7reduce2PiS_j_param_1,
	.param .u32 _Z7reduce2PiS_j_param_2
)
{
	.reg .pred 	%p<6>;
	.reg .b32 	%r<22>;
	.reg .b64 	%rd<9>;
	// demoted variable
	.shared .align 4 .b8 _ZZ7reduce2PiS_jE5sdata[4096];
	ld.param.u64 	%rd1, [_Z7reduce2PiS_j_param_0];
	ld.param.u64 	%rd2, [_Z7reduce2PiS_j_param_1];
	ld.param.u32 	%r11, [_Z7reduce2PiS_j_param_2];
	mov.u32 	%r1, %tid.x;
	mov.u32 	%r2, %ctaid.x;
	mov.u32 	%r21, %ntid.x;
	mad.lo.s32 	%r4, %r2, %r21, %r1;
	setp.ge.u32 	%p1, %r4, %r11;
	mov.b32 	%r20, 0;
	@%p1 bra 	$L__BB2_2;
	cvta.to.global.u64 	%rd3, %rd1;
	mul.wide.u32 	%rd4, %r4, 4;
	add.s64 	%rd5, %rd3, %rd4;
	ld.global.u32 	%r20, [%rd5];
$L__BB2_2:
	shl.b32 	%r12, %r1, 2;
	mov.u32 	%r13, _ZZ7reduce2PiS_jE5sdata;
	add.s32 	%r7, %r13, %r12;
	st.shared.u32 	[%r7], %r20;
	bar.sync 	0;
	setp.lt.u32 	%p2, %r21, 2;
	@%p2 bra 	$L__BB2_6;
$L__BB2_3:
	shr.u32 	%r9, %r21, 1;
	setp.ge.u32 	%p3, %r1, %r9;
	@%p3 bra 	$L__BB2_5;
	shl.b32 	%r14, %r9, 2;
	add.s32 	%r15, %r7, %r14;
	ld.shared.u32 	%r16, [%r15];
	ld.shared.u32 	%r17, [%r7];
	add.s32 	%r18, %r17, %r16;
	st.shared.u32 	[%r7], %r18;
$L__BB2_5:
	bar.sync 	0;
	setp.gt.u32 	%p4, %r21, 3;
	mov.u32 	%r21, %r9;
	@%p4 bra 	$L__BB2_3;
$L__BB2_6:
	setp.ne.s32 	%p5, %r1, 0;
	@%p5 bra 	$L__BB2_8;
	ld.shared.u32 	%r19, [_ZZ7reduce2PiS_jE5sdata];
	cvta.to.global.u64 	%rd6, %rd2;
	mul.wide.u32 	%rd7, %r2, 4;
	add.s64 	%rd8, %rd6, %rd7;
	st.global.u32 	[%rd8], %r19;
$L__BB2_8:
	ret;

}
	// .globl	_Z7reduce3PiS_j
.visible .entry _Z7reduce3PiS_j(
	.param .u64 .ptr .align 1 _Z7reduce3PiS_j_param_0,
	.param .u64 .ptr .align 1 _Z7reduce3PiS_j_param_1,
	.param .u32 _Z7reduce3PiS_j_param_2
)
{
	.reg .pred 	%p<7>;
	.reg .b32 	%r<33>;
	.reg .b64 	%rd<11>;
	// demoted variable
	.shared .align 4 .b8 _ZZ7reduce3PiS_jE5sdata[4096];
	ld.param.u64 	%rd3, [_Z7reduce3PiS_j_param_0];
	ld.param.u64 	%rd2, [_Z7reduce3PiS_j_param_1];
	ld.param.u32 	%r17, [_Z7reduce3PiS_j_param_2];
	cvta.to.global.u64 	%rd1, %rd3;
	mov.u32 	%r1, %tid.x;
	mov.u32 	%r2, %ctaid.x;
	mov.u32 	%r29, %ntid.x;
	mul.lo.s32 	%r19, %r29, %r2;
	shl.b32 	%r20, %r19, 1;
	add.s32 	%r4, %r20, %r1;
	setp.ge.u32 	%p1, %r4, %r17;
	mov.b32 	%r31, 0;
	@%p1 bra 	$L__BB3_2;
	mul.wide.u32 	%rd4, %r4, 4;
	add.s64 	%rd5, %rd1, %rd4;
	ld.global.u32 	%r31, [%rd5];
$L__BB3_2:
	add.s32 	%r7, %r4, %r29;
	setp.ge.u32 	%p2, %r7, %r17;
	@%p2 bra 	$L__BB3_4;
	mul.wide.u32 	%rd6, %r7, 4;
	add.s64 	%rd7, %rd1, %rd6;
	ld.global.u32 	%r21, [%rd7];
	add.s32 	%r31, %r21, %r31;
$L__BB3_4:
	shl.b32 	%r22, %r1, 2;
	mov.u32 	%r23, _ZZ7reduce3PiS_jE5sdata;
	add.s32 	%r10, %r23, %r22;
	st.shared.u32 	[%r10], %r31;
	bar.sync 	0;
	setp.lt.u32 	%p3, %r29, 2;
	@%p3 bra 	$L__BB3_8;
$L__BB3_5:
	shr.u32 	%r13, %r29, 1;
	setp.ge.u32 	%p4, %r1, %r13;
	@%p4 bra 	$L__BB3_7;
	shl.b32 	%r24, %r13, 2;
	add.s32 	%r25, %r10, %r24;
	ld.shared.u32 	%r26, [%r25];
	add.s32 	%r31, %r26, %r31;
	st.shared.u32 	[%r10], %r31;
$L__BB3_7:
	bar.sync 	0;
	setp.gt.u32 	%p5, %r29, 3;
	mov.u32 	%r29, %r13;
	@%p5 bra 	$L__BB3_5;
$L__BB3_8:
	setp.ne.s32 	%p6, %r1, 0;
	@%p6 bra 	$L__BB3_10;
	cvta.to.global.u64 	%rd8, %rd2;
	mul.wide.u32 	%rd9, %r2, 4;
	add.s64 	%rd10, %rd8, %rd9;
	st.global.u32 	[%rd10], %r31;
$L__BB3_10:
	ret;

}


// ===== COMPILED SASS (sm_100) =====

	.target	sm_100

	.elftype	@"ET_EXEC"


//--------------------- .note.nv.tkinfo           --------------------------
	.section	.note.nv.tkinfo,"",@"SHT_NOTE"
	.sectionflags	@"SHF_NOTE_NV_TKINFO"
	.tkinfo
        /*0018*/ 	.word	0x00000002
        /*0030*/ 	.string	""
        /*0030*/ 	.string	"ptxas"
        /*0030*/ 	.string	"Cuda compilation tools, release 13.0, V13.0.88"
        /*0030*/ 	.string	"Build cuda_13.0.r13.0/compiler.36424714_0"
        /*0030*/ 	.string	"-arch sm_100 -m 64 "



//--------------------- .note.nv.cuinfo           --------------------------
	.section	.note.nv.cuinfo,"",@"SHT_NOTE"
	.sectionflags	@"SHF_NOTE_NV_CUINFO"
        /*0018*/ 	.short	0x0002
        /*001a*/ 	.short	0x0064
        /*001c*/ 	.short	0x0082
	.zero		2


//--------------------- .nv.info                  --------------------------
	.section	.nv.info,"",@"SHT_CUDA_INFO"
	.align	4


	//----- nvinfo : EIATTR_REGCOUNT
	.align		4
        /*0000*/ 	.byte	0x04, 0x2f
        /*0002*/ 	.short	(.L_1 - .L_0)
	.align		4
.L_0:
        /*0004*/ 	.word	index@(_Z7reduce0PiS_j)
        /*0008*/ 	.word	0x0000000b


	//----- nvinfo : EIATTR_FRAME_SIZE
	.align		4
.L_1:
        /*000c*/ 	.byte	0x04, 0x11
        /*000e*/ 	.short	(.L_3 - .L_2)
	.align		4
.L_2:
        /*0010*/ 	.word	index@(_Z7reduce0PiS_j)
        /*0014*/ 	.word	0x00000000


	//----- nvinfo : EIATTR_REGCOUNT
	.align		4
.L_3:
        /*0018*/ 	.byte	0x04, 0x2f
        /*001a*/ 	.short	(.L_5 - .L_4)
	.align		4
.L_4:
        /*001c*/ 	.word	index@(_Z7reduce1PiS_j)
        /*0020*/ 	.word	0x0000000a


	//----- nvinfo : EIATTR_FRAME_SIZE
	.align		4
.L_5:
        /*0024*/ 	.byte	0x04, 0x11
        /*0026*/ 	.short	(.L_7 - .L_6)
	.align		4
.L_6:
        /*0028*/ 	.word	index@(_Z7reduce1PiS_j)
        /*002c*/ 	.word	0x00000000


	//----- nvinfo : EIATTR_REGCOUNT
	.align		4
.L_7:
        /*0030*/ 	.byte	0x04, 0x2f
        /*0032*/ 	.short	(.L_9 - .L_8)
	.align		4
.L_8:
        /*0034*/ 	.word	index@(_Z7reduce2PiS_j)
        /*0038*/ 	.word	0x0000000b


	//----- nvinfo : EIATTR_FRAME_SIZE
	.align		4
.L_9:
        /*003c*/ 	.byte	0x04, 0x11
        /*003e*/ 	.short	(.L_11 - .L_10)
	.align		4
.L_10:
        /*0040*/ 	.word	index@(_Z7reduce2PiS_j)
        /*0044*/ 	.word	0x00000000


	//----- nvinfo : EIATTR_REGCOUNT
	.align		4
.L_11:
        /*0048*/ 	.byte	0x04, 0x2f
        /*004a*/ 	.short	(.L_13 - .L_12)
	.align		4
.L_12:
        /*004c*/ 	.word	index@(_Z7reduce3PiS_j)
        /*0050*/ 	.word	0x00000010


	//----- nvinfo : EIATTR_FRAME_SIZE
	.align		4
.L_13:
        /*0054*/ 	.byte	0x04, 0x11
        /*0056*/ 	.short	(.L_15 - .L_14)
	.align		4
.L_14:
        /*0058*/ 	.word	index@(_Z7reduce3PiS_j)
        /*005c*/ 	.word	0x00000000


	//----- nvinfo : EIATTR_MIN_STACK_SIZE
	.align		4
.L_15:
        /*0060*/ 	.byte	0x04, 0x12
        /*0062*/ 	.short	(.L_17 - .L_16)
	.align		4
.L_16:
        /*0064*/ 	.word	index@(_Z7reduce3PiS_j)
        /*0068*/ 	.word	0x00000000


	//----- nvinfo : EIATTR_MIN_STACK_SIZE
	.align		4
.L_17:
        /*006c*/ 	.byte	0x04, 0x12
        /*006e*/ 	.short	(.L_19 - .L_18)
	.align		4
.L_18:
        /*0070*/ 	.word	index@(_Z7reduce2PiS_j)
        /*0074*/ 	.word	0x00000000


	//----- nvinfo : EIATTR_MIN_STACK_SIZE
	.align		4
.L_19:
        /*0078*/ 	.byte	0x04, 0x12
        /*007a*/ 	.short	(.L_21 - .L_20)
	.align		4
.L_20:
        /*007c*/ 	.word	index@(_Z7reduce1PiS_j)
        /*0080*/ 	.word	0x00000000


	//----- nvinfo : EIATTR_MIN_STACK_SIZE
	.align		4
.L_21:
        /*0084*/ 	.byte	0x04, 0x12
        /*0086*/ 	.short	(.L_23 - .L_22)
	.align		4
.L_22:
        /*0088*/ 	.word	index@(_Z7reduce0PiS_j)
        /*008c*/ 	.word	0x00000000
.L_23:


//--------------------- .nv.compat                --------------------------
	.section	.nv.compat,"",@"SHT_CUDA_COMPAT_INFO"
	.align	4
        /*0000*/ 	.byte	0x02, 0x09, 0x00, 0x00, 0x02, 0x02, 0x01, 0x00, 0x02, 0x05, 0x05, 0x00, 0x03, 0x07, 0x01, 0x01
        /*0010*/ 	.byte	0x02, 0x03, 0x00, 0x00, 0x02, 0x06, 0x01, 0x00, 0x04, 0x0b, 0x08, 0x00, 0x09, 0x00, 0x00, 0x00
        /*0020*/ 	.byte	0x00, 0x00, 0x00, 0x00


//--------------------- .nv.info._Z7reduce3PiS_j  --------------------------
	.section	.nv.info._Z7reduce3PiS_j,"",@"SHT_CUDA_INFO"
	.sectionflags	@""
	.align	4


	//----- nvinfo : EIATTR_CUDA_API_VERSION
	.align		4
        /*0000*/ 	.byte	0x04, 0x37
        /*0002*/ 	.short	(.L_25 - .L_24)
.L_24:
        /*0004*/ 	.word	0x00000082


	//----- nvinfo : EIATTR_KPARAM_INFO
	.align		4
.L_25:
        /*0008*/ 	.byte	0x04, 0x17
        /*000a*/ 	.short	(.L_27 - .L_26)
.L_26:
        /*000c*/ 	.word	0x00000000
        /*0010*/ 	.short	0x0002
        /*0012*/ 	.short	0x0010
        /*0014*/ 	.byte	0x00, 0xf0, 0x11, 0x00


	//----- nvinfo : EIATTR_KPARAM_INFO
	.align		4
.L_27:
        /*0018*/ 	.byte	0x04, 0x17
        /*001a*/ 	.short	(.L_29 - .L_28)
.L_28:
        /*001c*/ 	.word	0x00000000
        /*0020*/ 	.short	0x0001
        /*0022*/ 	.short	0x0008
        /*0024*/ 	.byte	0x00, 0xf5, 0x21, 0x00


	//----- nvinfo : EIATTR_KPARAM_INFO
	.align		4
.L_29:
        /*0028*/ 	.byte	0x04, 0x17
        /*002a*/ 	.short	(.L_31 - .L_30)
.L_30:
        /*002c*/ 	.word	0x00000000
        /*0030*/ 	.short	0x0000
        /*0032*/ 	.short	0x0000
        /*0034*/ 	.byte	0x00, 0xf5, 0x21, 0x00


	//----- nvinfo : EIATTR_SPARSE_MMA_MASK
	.align		4
.L_31:
        /*0038*/ 	.byte	0x03, 0x50
        /*003a*/ 	.short	0x0000


	//----- nvinfo : EIATTR_MAXREG_COUNT
	.align		4
        /*003c*/ 	.byte	0x03, 0x1b
        /*003e*/ 	.short	0x00ff


	//----- nvinfo : EIATTR_NUM_BARRIERS
	.align		4
        /*0040*/ 	.byte	0x02, 0x4c
        /*0042*/ 	.byte	0x01
	.zero		1


	//----- nvinfo : EIATTR_MERCURY_ISA_VERSION
	.align		4
        /*0044*/ 	.byte	0x03, 0x5f
        /*0046*/ 	.short	0x0101


	//----- nvinfo : EIATTR_VRC_CTA_INIT_COUNT
	.align		4
        /*0048*/ 	.byte	0x02, 0x4a
	.zero		1
	.zero		1


	//----- nvinfo : EIATTR_EXIT_INSTR_OFFSETS
	.align		4
        /*004c*/ 	.byte	0x04, 0x1c
        /*004e*/ 	.short	(.L_33 - .L_32)


	//   ....[0]....
.L_32:
        /*0050*/ 	.word	0x00000270


	//   ....[1]....
        /*0054*/ 	.word	0x000002b0


	//----- nvinfo : EIATTR_CBANK_PARAM_SIZE
	.align		4
.L_33:
        /*0058*/ 	.byte	0x03, 0x19
        /*005a*/ 	.short	0x0014


	//----- nvinfo : EIATTR_PARAM_CBANK
	.align		4
        /*005c*/ 	.byte	0x04, 0x0a
        /*005e*/ 	.short	(.L_35 - .L_34)
	.align		4
.L_34:
        /*0060*/ 	.word	index@(.nv.constant0._Z7reduce3PiS_j)
        /*0064*/ 	.short	0x0380
        /*0066*/ 	.short	0x0014


	//----- nvinfo : EIATTR_SW_WAR
	.align		4
.L_35:
        /*0068*/ 	.byte	0x04, 0x36
        /*006a*/ 	.short	(.L_37 - .L_36)
.L_36:
        /*006c*/ 	.word	0x00000008
.L_37:


//--------------------- .nv.info._Z7reduce2PiS_j  --------------------------
	.section	.nv.info._Z7reduce2PiS_j,"",@"SHT_CUDA_INFO"
	.sectionflags	@""
	.align	4


	//----- nvinfo : EIATTR_CUDA_API_VERSION
	.align		4
        /*0000*/ 	.byte	0x04, 0x37
        /*0002*/ 	.short	(.L_39 - .L_38)
.L_38:
        /*0004*/ 	.word	0x00000082


	//----- nvinfo : EIATTR_KPARAM_INFO
	.align		4
.L_39:
        /*0008*/ 	.byte	0x04, 0x17
        /*000a*/ 	.short	(.L_41 - .L_40)
.L_40:
        /*000c*/ 	.word	0x00000000
        /*0010*/ 	.short	0x0002
        /*0012*/ 	.short	0x0010
        /*0014*/ 	.byte	0x00, 0xf0, 0x11, 0x00


	//----- nvinfo : EIATTR_KPARAM_INFO
	.align		4
.L_41:
        /*0018*/ 	.byte	0x04, 0x17
        /*001a*/ 	.short	(.L_43 - .L_42)
.L_42:
        /*001c*/ 	.word	0x00000000
        /*0020*/ 	.short	0x0001
        /*0022*/ 	.short	0x0008
        /*0024*/ 	.byte	0x00, 0xf5, 0x21, 0x00


	//----- nvinfo : EIATTR_KPARAM_INFO
	.align		4
.L_43:
        /*0028*/ 	.byte	0x04, 0x17
        /*002a*/ 	.short	(.L_45 - .L_44)
.L_44:
        /*002c*/ 	.word	0x00000000
        /*0030*/ 	.short	0x0000
        /*0032*/ 	.short	0x0000
        /*0034*/ 	.byte	0x00, 0xf5, 0x21, 0x00


	//----- nvinfo : EIATTR_SPARSE_MMA_MASK
	.align		4
.L_45:
        /*0038*/ 	.byte	0x03, 0x50
        /*003a*/ 	.short	0x0000


	//----- nvinfo : EIATTR_MAXREG_COUNT
	.align		4
        /*003c*/ 	.byte	0x03, 0x1b
        /*003e*/ 	.short	0x00ff


	//----- nvinfo : EIATTR_NUM_BARRIERS
	.align		4
        /*0040*/ 	.byte	0x02, 0x4c
        /*0042*/ 	.byte	0x01
	.zero		1


	//----- nvinfo : EIATTR_MERCURY_ISA_VERSION
	.align		4
        /*0044*/ 	.byte	0x03, 0x5f
        /*0046*/ 	.short	0x0101


	//----- nvinfo : EIATTR_VRC_CTA_INIT_COUNT
	.align		4
        /*0048*/ 	.byte	0x02, 0x4a
	.zero		1
	.zero		1


	//----- nvinfo : EIATTR_EXIT_INSTR_OFFSETS
	.align		4
        /*004c*/ 	.byte	0x04, 0x1c
        /*004e*/ 	.short	(.L_47 - .L_46)


	//   ....[0]....
.L_46:
        /*0050*/ 	.word	0x00000210


	//   ....[1]....
        /*0054*/ 	.word	0x00000290


	//----- nvinfo : EIATTR_CBANK_PARAM_SIZE
	.align		4
.L_47:
        /*0058*/ 	.byte	0x03, 0x19
        /*005a*/ 	.short	0x0014


	//----- nvinfo : EIATTR_PARAM_CBANK
	.align		4
        /*005c*/ 	.byte	0x04, 0x0a
        /*005e*/ 	.short	(.L_49 - .L_48)
	.align		4
.L_48:
        /*0060*/ 	.word	index@(.nv.constant0._Z7reduce2PiS_j)
        /*0064*/ 	.short	0x0380
        /*0066*/ 	.short	0x0014


	//----- nvinfo : EIATTR_SW_WAR
	.align		4
.L_49:
        /*0068*/ 	.byte	0x04, 0x36
        /*006a*/ 	.short	(.L_51 - .L_50)
.L_50:
        /*006c*/ 	.word	0x00000008
.L_51:


//--------------------- .nv.info._Z7reduce1PiS_j  --------------------------
	.section	.nv.info._Z7reduce1PiS_j,"",@"SHT_CUDA_INFO"
	.sectionflags	@""
	.align	4


	//----- nvinfo : EIATTR_CUDA_API_VERSION
	.align		4
        /*0000*/ 	.byte	0x04, 0x37
        /*0002*/ 	.short	(.L_53 - .L_52)
.L_52:
        /*0004*/ 	.word	0x00000082


	//----- nvinfo : EIATTR_KPARAM_INFO
	.align		4
.L_53:
        /*0008*/ 	.byte	0x04, 0x17
        /*000a*/ 	.short	(.L_55 - .L_54)
.L_54:
        /*000c*/ 	.word	0x00000000
        /*0010*/ 	.short	0x0002
        /*0012*/ 	.short	0x0010
        /*0014*/ 	.byte	0x00, 0xf0, 0x11, 0x00


	//----- nvinfo : EIATTR_KPARAM_INFO
	.align		4
.L_55:
        /*0018*/ 	.byte	0x04, 0x17
        /*001a*/ 	.short	(.L_57 - .L_56)
.L_56:
        /*001c*/ 	.word	0x00000000
        /*0020*/ 	.short	0x0001
        /*0022*/ 	.short	0x0008
        /*0024*/ 	.byte	0x00, 0xf5, 0x21, 0x00


	//----- nvinfo : EIATTR_KPARAM_INFO
	.align		4
.L_57:
        /*0028*/ 	.byte	0x04, 0x17
        /*002a*/ 	.short	(.L_59 - .L_58)
.L_58:
        /*002c*/ 	.word	0x00000000
        /*0030*/ 	.short	0x0000
        /*0032*/ 	.short	0x0000
        /*0034*/ 	.byte	0x00, 0xf5, 0x21, 0x00


	//----- nvinfo : EIATTR_SPARSE_MMA_MASK
	.align		4
.L_59:
        /*0038*/ 	.byte	0x03, 0x50
        /*003a*/ 	.short	0x0000


	//----- nvinfo : EIATTR_MAXREG_COUNT
	.align		4
        /*003c*/ 	.byte	0x03, 0x1b
        /*003e*/ 	.short	0x00ff


	//----- nvinfo : EIATTR_NUM_BARRIERS
	.align		4
        /*0040*/ 	.byte	0x02, 0x4c
        /*0042*/ 	.byte	0x01
	.zero		1


	//----- nvinfo : EIATTR_MERCURY_ISA_VERSION
	.align		4
        /*0044*/ 	.byte	0x03, 0x5f
        /*0046*/ 	.short	0x0101


	//----- nvinfo : EIATTR_VRC_CTA_INIT_COUNT
	.align		4
        /*0048*/ 	.byte	0x02, 0x4a
	.zero		1
	.zero		1


	//----- nvinfo : EIATTR_EXIT_INSTR_OFFSETS
	.align		4
        /*004c*/ 	.byte	0x04, 0x1c
        /*004e*/ 	.short	(.L_61 - .L_60)


	//   ....[0]....
.L_60:
        /*0050*/ 	.word	0x00000240


	//   ....[1]....
        /*0054*/ 	.word	0x000002c0


	//----- nvinfo : EIATTR_CBANK_PARAM_SIZE
	.align		4
.L_61:
        /*0058*/ 	.byte	0x03, 0x19
        /*005a*/ 	.short	0x0014


	//----- nvinfo : EIATTR_PARAM_CBANK
	.align		4
        /*005c*/ 	.byte	0x04, 0x0a
        /*005e*/ 	.short	(.L_63 - .L_62)
	.align		4
.L_62:
        /*0060*/ 	.word	index@(.nv.constant0._Z7reduce1PiS_j)
        /*0064*/ 	.short	0x0380
        /*0066*/ 	.short	0x0014


	//----- nvinfo : EIATTR_SW_WAR
	.align		4
.L_63:
        /*0068*/ 	.byte	0x04, 0x36
        /*006a*/ 	.short	(.L_65 - .L_64)
.L_64:
        /*006c*/ 	.word	0x00000008
.L_65:


//--------------------- .nv.info._Z7reduce0PiS_j  --------------------------
	.section	.nv.info._Z7reduce0PiS_j,"",@"SHT_CUDA_INFO"
	.sectionflags	@""
	.align	4


	//----- nvinfo : EIATTR_CUDA_API_VERSION
	.align		4
        /*0000*/ 	.byte	0x04, 0x37
        /*0002*/ 	.short	(.L_67 - .L_66)
.L_66:
        /*0004*/ 	.word	0x00000082


	//----- nvinfo : EIATTR_KPARAM_INFO
	.align		4
.L_67:
        /*0008*/ 	.byte	0x04, 0x17
        /*000a*/ 	.short	(.L_69 - .L_68)
.L_68:
        /*000c*/ 	.word	0x00000000
        /*0010*/ 	.short	0x0002
        /*0012*/ 	.short	0x0010
        /*0014*/ 	.byte	0x00, 0xf0, 0x11, 0x00


	//----- nvinfo : EIATTR_KPARAM_INFO
	.align		4
.L_69:
        /*0018*/ 	.byte	0x04, 0x17
        /*001a*/ 	.short	(.L_71 - .L_70)
.L_70:
        /*001c*/ 	.word	0x00000000
        /*0020*/ 	.short	0x0001
        /*0022*/ 	.short	0x0008
        /*0024*/ 	.byte	0x00, 0xf5, 0x21, 0x00


	//----- nvinfo : EIATTR_KPARAM_INFO
	.align		4
.L_71:
        /*0028*/ 	.byte	0x04, 0x17
        /*002a*/ 	.short	(.L_73 - .L_72)
.L_72:
        /*002c*/ 	.word	0x00000000
        /*0030*/ 	.short	0x0000
        /*0032*/ 	.short	0x0000
        /*0034*/ 	.byte	0x00, 0xf5, 0x21, 0x00


	//----- nvinfo : EIATTR_SPARSE_MMA_MASK
	.align		4
.L_73:
        /*0038*/ 	.byte	0x03, 0x50
        /*003a*/ 	.short	0x0000


	//----- nvinfo : EIATTR_MAXREG_COUNT
	.align		4
        /*003c*/ 	.byte	0x03, 0x1b
        /*003e*/ 	.short	0x00ff


	//----- nvinfo : EIATTR_NUM_BARRIERS
	.align		4
        /*0040*/ 	.byte	0x02, 0x4c
        /*0042*/ 	.byte	0x01
	.zero		1


	//----- nvinfo : EIATTR_MERCURY_ISA_VERSION
	.align		4
        /*0044*/ 	.byte	0x03, 0x5f
        /*0046*/ 	.short	0x0101


	//----- nvinfo : EIATTR_VRC_CTA_INIT_COUNT
	.align		4
        /*0048*/ 	.byte	0x02, 0x4a
	.zero		1
	.zero		1


	//----- nvinfo : EIATTR_EXIT_INSTR_OFFSETS
	.align		4
        /*004c*/ 	.byte	0x04, 0x1c
        /*004e*/ 	.short	(.L_75 - .L_74)


	//   ....[0]....
.L_74:
        /*0050*/ 	.word	0x00000220


	//   ....[1]....
        /*0054*/ 	.word	0x000002a0


	//----- nvinfo : EIATTR_CBANK_PARAM_SIZE
	.align		4
.L_75:
        /*0058*/ 	.byte	0x03, 0x19
        /*005a*/ 	.short	0x0014


	//----- nvinfo : EIATTR_PARAM_CBANK
	.align		4
        /*005c*/ 	.byte	0x04, 0x0a
        /*005e*/ 	.short	(.L_77 - .L_76)
	.align		4
.L_76:
        /*0060*/ 	.word	index@(.nv.constant0._Z7reduce0PiS_j)
        /*0064*/ 	.short	0x0380
        /*0066*/ 	.short	0x0014


	//----- nvinfo : EIATTR_SW_WAR
	.align		4
.L_77:
        /*0068*/ 	.byte	0x04, 0x36
        /*006a*/ 	.short	(.L_79 - .L_78)
.L_78:
        /*006c*/ 	.word	0x00000008
.L_79:


//--------------------- .nv.callgraph             --------------------------
	.section	.nv.callgraph,"",@"SHT_CUDA_CALLGRAPH"
	.align	4
	.sectionentsize	8
	.align		4
        /*0000*/ 	.word	0x00000000
	.align		4
        /*0004*/ 	.word	0xffffffff
	.align		4
        /*0008*/ 	.word	0x00000000
	.align		4
        /*000c*/ 	.word	0xfffffffe
	.align		4
        /*0010*/ 	.word	0x00000000
	.align		4
        /*0014*/ 	.word	0xfffffffd
	.align		4
        /*0018*/ 	.word	0x00000000
	.align		4
        /*001c*/ 	.word	0xfffffffc


//--------------------- .text._Z7reduce3PiS_j     --------------------------
	.section	.text._Z7reduce3PiS_j,"ax",@progbits
	.align	128
        .global         _Z7reduce3PiS_j
        .type           _Z7reduce3PiS_j,@function
        .size           _Z7reduce3PiS_j,(.L_x_12 - _Z7reduce3PiS_j)
        .other          _Z7reduce3PiS_j,@"STO_CUDA_ENTRY STV_DEFAULT"
_Z7reduce3PiS_j:
.text._Z7reduce3PiS_j:
[----:B------:R-:W-:Y:S01]  /*0000*/  LDC R1, c[0x0][0x37c] ;  /* 0x0000df00ff017b82 */ /* 0x000fe20000000800 */
[----:B------:R-:W0:Y:S01]  /*0010*/  S2R R11, SR_CTAID.X ;  /* 0x00000000000b7919 */ /* 0x000e220000002500 */
[----:B------:R-:W1:Y:S01]  /*0020*/  LDCU UR4, c[0x0][0x360] ;  /* 0x00006c00ff0477ac */ /* 0x000e620008000800 */
[----:B------:R-:W2:Y:S01]  /*0030*/  S2R R9, SR_TID.X ;  /* 0x0000000000097919 */ /* 0x000ea20000002100 */
[----:B------:R-:W3:Y:S01]  /*0040*/  LDCU UR5, c[0x0][0x390] ;  /* 0x00007200ff0577ac */ /* 0x000ee20008000800 */
[----:B------:R-:W4:Y:S01]  /*0050*/  LDCU.64 UR6, c[0x0][0x358] ;  /* 0x00006b00ff0677ac */ /* 0x000f220008000a00 */
[----:B-1----:R-:W-:Y:S02]  /*0060*/  IMAD.U32 R6, RZ, RZ, UR4 ;  /* 0x00000004ff067e24 */ /* 0x002fe4000f8e00ff */
[----:B0-----:R-:W-:-:S04]  /*0070*/  IMAD R0, R11, UR4, RZ ;  /* 0x000000040b007c24 */ /* 0x001fc8000f8e02ff */
[----:B--2---:R-:W-:-:S05]  /*0080*/  IMAD R7, R0, 0x2, R9 ;  /* 0x0000000200077824 */ /* 0x004fca00078e0209 */
[C---:B------:R-:W-:Y:S02]  /*0090*/  IADD3 R13, PT, PT, R7.reuse, R6, RZ ;  /* 0x00000006070d7210 */ /* 0x040fe40007ffe0ff */
[----:B---3--:R-:W-:Y:S02]  /*00a0*/  ISETP.GE.U32.AND P0, PT, R7, UR5, PT ;  /* 0x0000000507007c0c */ /* 0x008fe4000bf06070 */
[----:B------:R-:W-:-:S11]  /*00b0*/  ISETP.GE.U32.AND P1, PT, R13, UR5, PT ;  /* 0x000000050d007c0c */ /* 0x000fd6000bf26070 */
[----:B------:R-:W0:Y:S08]  /*00c0*/  @!P0 LDC.64 R2, c[0x0][0x380] ;  /* 0x0000e000ff028b82 */ /* 0x000e300000000a00 */
[----:B------:R-:W1:Y:S01]  /*00d0*/  @!P1 LDC.64 R4, c[0x0][0x380] ;  /* 0x0000e000ff049b82 */ /* 0x000e620000000a00 */
[----:B0-----:R-:W-:-:S04]  /*00e0*/  @!P0 IMAD.WIDE.U32 R2, R7, 0x4, R2 ;  /* 0x0000000407028825 */ /* 0x001fc800078e0002 */
[----:B------:R-:W-:Y:S02]  /*00f0*/  IMAD.MOV.U32 R7, RZ, RZ, RZ ;  /* 0x000000ffff077224 */ /* 0x000fe400078e00ff */
[----:B-1----:R-:W-:-:S04]  /*0100*/  @!P1 IMAD.WIDE.U32 R4, R13, 0x4, R4 ;  /* 0x000000040d049825 */ /* 0x002fc800078e0004 */
[----:B----4-:R-:W2:Y:S04]  /*0110*/  @!P0 LDG.E R7, desc[UR6][R2.64] ;  /* 0x0000000602078981 */ /* 0x010ea8000c1e1900 */
[----:B------:R-:W2:Y:S01]  /*0120*/  @!P1 LDG.E R4, desc[UR6][R4.64] ;  /* 0x0000000604049981 */ /* 0x000ea2000c1e1900 */
[----:B------:R-:W0:Y:S01]  /*0130*/  S2UR UR5, SR_CgaCtaId ;  /* 0x00000000000579c3 */ /* 0x000e220000008800 */
[----:B------:R-:W-:Y:S01]  /*0140*/  UMOV UR4, 0x400 ;  /* 0x0000040000047882 */ /* 0x000fe20000000000 */
[----:B------:R-:W-:Y:S01]  /*0150*/  ISETP.GE.U32.AND P0, PT, R6, 0x2, PT ;  /* 0x000000020600780c */ /* 0x000fe20003f06070 */
[----:B0-----:R-:W-:-:S06]  /*0160*/  ULEA UR4, UR5, UR4, 0x18 ;  /* 0x0000000405047291 */ /* 0x001fcc000f8ec0ff */
[----:B------:R-:W-:Y:S01]  /*0170*/  LEA R0, R9, UR4, 0x2 ;  /* 0x0000000409007c11 */ /* 0x000fe2000f8e10ff */
[----:B--2---:R-:W-:Y:S01]  /*0180*/  @!P1 IMAD.IADD R7, R7, 0x1, R4 ;  /* 0x0000000107079824 */ /* 0x004fe200078e0204 */
[----:B------:R-:W-:-:S04]  /*0190*/  ISETP.NE.AND P1, PT, R9, RZ, PT ;  /* 0x000000ff0900720c */ /* 0x000fc80003f25270 */
[----:B------:R0:W-:Y:S01]  /*01a0*/  STS [R0], R7 ;  /* 0x0000000700007388 */ /* 0x0001e20000000800 */
[----:B------:R-:W-:Y:S06]  /*01b0*/  BAR.SYNC.DEFER_BLOCKING 0x0 ;  /* 0x0000000000007b1d */ /* 0x000fec0000010000 */
[----:B------:R-:W-:Y:S05]  /*01c0*/  @!P0 BRA `(.L_x_0) ;  /* 0x0000000000288947 */ /* 0x000fea0003800000 */
.L_x_1:
[----:B------:R-:W-:-:S04]  /*01d0*/  SHF.R.U32.HI R3, RZ, 0x1, R6 ;  /* 0x00000001ff037819 */ /* 0x000fc80000011606 */
[----:B------:R-:W-:-:S13]  /*01e0*/  ISETP.GE.U32.AND P0, PT, R9, R3, PT ;  /* 0x000000030900720c */ /* 0x000fda0003f06070 */
[----:B------:R-:W-:-:S06]  /*01f0*/  @!P0 LEA R2, R3, R0, 0x2 ;  /* 0x0000000003028211 */ /* 0x000fcc00078e10ff */
[----:B------:R-:W0:Y:S02]  /*0200*/  @!P0 LDS R2, [R2] ;  /* 0x0000000002028984 */ /* 0x000e240000000800 */
[----:B0-----:R-:W-:-:S05]  /*0210*/  @!P0 IMAD.IADD R7, R7, 0x1, R2 ;  /* 0x0000000107078824 */ /* 0x001fca00078e0202 */
[----:B------:R1:W-:Y:S01]  /*0220*/  @!P0 STS [R0], R7 ;  /* 0x0000000700008388 */ /* 0x0003e20000000800 */
[----:B------:R-:W-:Y:S01]  /*0230*/  BAR.SYNC.DEFER_BLOCKING 0x0 ;  /* 0x0000000000007b1d */ /* 0x000fe20000010000 */
[----:B------:R-:W-:Y:S02]  /*0240*/  ISETP.GT.U32.AND P0, PT, R6, 0x3, PT ;  /* 0x000000030600780c */ /* 0x000fe40003f04070 */
[----:B------:R-:W-:-:S11]  /*0250*/  MOV R6, R3 ;  /* 0x0000000300067202 */ /* 0x000fd60000000f00 */
[----:B-1----:R-:W-:Y:S05]  /*0260*/  @P0 BRA `(.L_x_1) ;  /* 0xfffffffc00d80947 */ /* 0x002fea000383ffff */
.L_x_0:
[----:B------:R-:W-:Y:S05]  /*0270*/  @P1 EXIT ;  /* 0x000000000000194d */ /* 0x000fea0003800000 */
[----:B------:R-:W1:Y:S02]  /*0280*/  LDC.64 R2, c[0x0][0x388] ;  /* 0x0000e200ff027b82 */ /* 0x000e640000000a00 */
[----:B-1----:R-:W-:-:S05]  /*0290*/  IMAD.WIDE.U32 R2, R11, 0x4, R2 ;  /* 0x000000040b027825 */ /* 0x002fca00078e0002 */
[----:B------:R-:W-:Y:S01]  /*02a0*/  STG.E desc[UR6][R2.64], R7 ;  /* 0x0000000702007986 */ /* 0x000fe2000c101906 */
[----:B------:R-:W-:Y:S05]  /*02b0*/  EXIT ;  /* 0x000000000000794d */ /* 0x000fea0003800000 */
.L_x_2:
[----:B------:R-:W-:-:S00]  /*02c0*/  BRA `(.L_x_2) ;  /* 0xfffffffc00fc7947 */ /* 0x000fc0000383ffff */
[----:B------:R-:W-:-:S00]  /*02d0*/  NOP ;  /* 0x0000000000007918 */ /* 0x000fc00000000000 */
        /* <DEDUP_REMOVED lines=10> */
.L_x_12:


//--------------------- .text._Z7reduce2PiS_j     --------------------------
	.section	.text._Z7reduce2PiS_j,"ax",@progbits
	.align	128
        .global         _Z7reduce2PiS_j
        .type           _Z7reduce2PiS_j,@function
        .size           _Z7reduce2PiS_j,(.L_x_13 - _Z7reduce2PiS_j)
        .other          _Z7reduce2PiS_j,@"STO_CUDA_ENTRY STV_DEFAULT"
_Z7reduce2PiS_j:
.text._Z7reduce2PiS_j:
[----:B------:R-:W-:Y:S01]  /*0000*/  LDC R1, c[0x0][0x37c] ;  /* 0x0000df00ff017b82 */ /* 0x000fe20000000800 */
[----:B------:R-:W0:Y:S01]  /*0010*/  S2R R6, SR_TID.X ;  /* 0x0000000000067919 */ /* 0x000e220000002100 */
[----:B------:R-:W0:Y:S01]  /*0020*/  LDCU UR8, c[0x0][0x360] ;  /* 0x00006c00ff0877ac */ /* 0x000e220008000800 */
[----:B------:R-:W-:Y:S01]  /*0030*/  IMAD.MOV.U32 R4, RZ, RZ, RZ ;  /* 0x000000ffff047224 */ /* 0x000fe200078e00ff */
[----:B------:R-:W0:Y:S01]  /*0040*/  S2R R7, SR_CTAID.X ;  /* 0x0000000000077919 */ /* 0x000e220000002500 */
[----:B------:R-:W1:Y:S01]  /*0050*/  LDCU UR4, c[0x0][0x390] ;  /* 0x00007200ff0477ac */ /* 0x000e620008000800 */
[----:B------:R-:W2:Y:S01]  /*0060*/  LDCU.64 UR6, c[0x0][0x358] ;  /* 0x00006b00ff0677ac */ /* 0x000ea20008000a00 */
[----:B0-----:R-:W-:-:S05]  /*0070*/  IMAD R5, R7, UR8, R6 ;  /* 0x0000000807057c24 */ /* 0x001fca000f8e0206 */
[----:B-1----:R-:W-:-:S13]  /*0080*/  ISETP.GE.U32.AND P0, PT, R5, UR4, PT ;  /* 0x0000000405007c0c */ /* 0x002fda000bf06070 */
[----:B------:R-:W0:Y:S02]  /*0090*/  @!P0 LDC.64 R2, c[0x0][0x380] ;  /* 0x0000e000ff028b82 */ /* 0x000e240000000a00 */
[----:B0-----:R-:W-:-:S05]  /*00a0*/  @!P0 IMAD.WIDE.U32 R2, R5, 0x4, R2 ;  /* 0x0000000405028825 */ /* 0x001fca00078e0002 */
[----:B--2---:R-:W2:Y:S01]  /*00b0*/  @!P0 LDG.E R4, desc[UR6][R2.64] ;  /* 0x0000000602048981 */ /* 0x004ea2000c1e1900 */
[----:B------:R-:W0:Y:S01]  /*00c0*/  S2UR UR5, SR_CgaCtaId ;  /* 0x00000000000579c3 */ /* 0x000e220000008800 */
[----:B------:R-:W-:Y:S01]  /*00d0*/  IMAD.U32 R0, RZ, RZ, UR8 ;  /* 0x00000008ff007e24 */ /* 0x000fe2000f8e00ff */
[----:B------:R-:W-:Y:S01]  /*00e0*/  UMOV UR4, 0x400 ;  /* 0x0000040000047882 */ /* 0x000fe20000000000 */
[----:B------:R-:W-:-:S03]  /*00f0*/  ISETP.NE.AND P0, PT, R6, RZ, PT ;  /* 0x000000ff0600720c */ /* 0x000fc60003f05270 */
[----:B------:R-:W-:Y:S01]  /*0100*/  ISETP.GE.U32.AND P1, PT, R0, 0x2, PT ;  /* 0x000000020000780c */ /* 0x000fe20003f26070 */
[----:B0-----:R-:W-:-:S06]  /*0110*/  ULEA UR4, UR5, UR4, 0x18 ;  /* 0x0000000405047291 */ /* 0x001fcc000f8ec0ff */
[----:B------:R-:W-:-:S05]  /*0120*/  LEA R5, R6, UR4, 0x2 ;  /* 0x0000000406057c11 */ /* 0x000fca000f8e10ff */
[----:B--2---:R0:W-:Y:S01]  /*0130*/  STS [R5], R4 ;  /* 0x0000000405007388 */ /* 0x0041e20000000800 */
[----:B------:R-:W-:Y:S06]  /*0140*/  BAR.SYNC.DEFER_BLOCKING 0x0 ;  /* 0x0000000000007b1d */ /* 0x000fec0000010000 */
[----:B------:R-:W-:Y:S05]  /*0150*/  @!P1 BRA `(.L_x_3) ;  /* 0x00000000002c9947 */ /* 0x000fea0003800000 */
.L_x_4:
[----:B------:R-:W-:-:S04]  /*0160*/  SHF.R.U32.HI R8, RZ, 0x1, R0 ;  /* 0x00000001ff087819 */ /* 0x000fc80000011600 */
[----:B------:R-:W-:-:S13]  /*0170*/  ISETP.GE.U32.AND P1, PT, R6, R8, PT ;  /* 0x000000080600720c */ /* 0x000fda0003f26070 */
[----:B------:R-:W-:Y:S01]  /*0180*/  @!P1 LEA R2, R8, R5, 0x2 ;  /* 0x0000000508029211 */ /* 0x000fe200078e10ff */
[----:B------:R-:W-:Y:S05]  /*0190*/  @!P1 LDS R3, [R5] ;  /* 0x0000000005039984 */ /* 0x000fea0000000800 */
[----:B------:R-:W0:Y:S02]  /*01a0*/  @!P1 LDS R2, [R2] ;  /* 0x0000000002029984 */ /* 0x000e240000000800 */
[----:B0-----:R-:W-:-:S05]  /*01b0*/  @!P1 IMAD.IADD R4, R2, 0x1, R3 ;  /* 0x0000000102049824 */ /* 0x001fca00078e0203 */
[----:B------:R1:W-:Y:S01]  /*01c0*/  @!P1 STS [R5], R4 ;  /* 0x0000000405009388 */ /* 0x0003e20000000800 */
[----:B------:R-:W-:Y:S01]  /*01d0*/  BAR.SYNC.DEFER_BLOCKING 0x0 ;  /* 0x0000000000007b1d */ /* 0x000fe20000010000 */
[----:B------:R-:W-:Y:S02]  /*01e0*/  ISETP.GT.U32.AND P1, PT, R0, 0x3, PT ;  /* 0x000000030000780c */ /* 0x000fe40003f24070 */
[----:B------:R-:W-:-:S11]  /*01f0*/  MOV R0, R8 ;  /* 0x0000000800007202 */ /* 0x000fd60000000f00 */
[----:B-1----:R-:W-:Y:S05]  /*0200*/  @P1 BRA `(.L_x_4) ;  /* 0xfffffffc00d41947 */ /* 0x002fea000383ffff */
.L_x_3:
[----:B------:R-:W-:Y:S05]  /*0210*/  @P0 EXIT ;  /* 0x000000000000094d */ /* 0x000fea0003800000 */
[----:B------:R-:W1:Y:S01]  /*0220*/  S2UR UR5, SR_CgaCtaId ;  /* 0x00000000000579c3 */ /* 0x000e620000008800 */
[----:B------:R-:W-:-:S07]  /*0230*/  UMOV UR4, 0x400 ;  /* 0x0000040000047882 */ /* 0x000fce0000000000 */
[----:B------:R-:W2:Y:S01]  /*0240*/  LDC.64 R2, c[0x0][0x388] ;  /* 0x0000e200ff027b82 */ /* 0x000ea20000000a00 */
[----:B-1----:R-:W-:Y:S01]  /*0250*/  ULEA UR4, UR5, UR4, 0x18 ;  /* 0x0000000405047291 */ /* 0x002fe2000f8ec0ff */
[----:B--2---:R-:W-:-:S08]  /*0260*/  IMAD.WIDE.U32 R2, R7, 0x4, R2 ;  /* 0x0000000407027825 */ /* 0x004fd000078e0002 */
[----:B0-----:R-:W0:Y:S04]  /*0270*/  LDS R5, [UR4] ;  /* 0x00000004ff057984 */ /* 0x001e280008000800 */
[----:B0-----:R-:W-:Y:S01]  /*0280*/  STG.E desc[UR6][R2.64], R5 ;  /* 0x0000000502007986 */ /* 0x001fe2000c101906 */
[----:B------:R-:W-:Y:S05]  /*0290*/  EXIT ;  /* 0x000000000000794d */ /* 0x000fea0003800000 */
.L_x_5:
        /* <DEDUP_REMOVED lines=14> */
.L_x_13:


//--------------------- .text._Z7reduce1PiS_j     --------------------------
	.section	.text._Z7reduce1PiS_j,"ax",@progbits
	.align	128
        .global         _Z7reduce1PiS_j
        .type           _Z7reduce1PiS_j,@function
        .size           _Z7reduce1PiS_j,(.L_x_14 - _Z7reduce1PiS_j)
        .other          _Z7reduce1PiS_j,@"STO_CUDA_ENTRY STV_DEFAULT"
_Z7reduce1PiS_j:
.text._Z7reduce1PiS_j:
        /* <DEDUP_REMOVED lines=13> */
[----:B------:R-:W-:Y:S01]  /*00d0*/  UMOV UR4, 0x400 ;  /* 0x0000040000047882 */ /* 0x000fe20000000000 */
[----:B------:R-:W-:Y:S01]  /*00e0*/  UISETP.GE.U32.AND UP0, UPT, UR7, 0x2, UPT ;  /* 0x000000020700788c */ /* 0x000fe2000bf06070 */
[----:B------:R-:W-:Y:S01]  /*00f0*/  ISETP.NE.AND P1, PT, R4, RZ, PT ;  /* 0x000000ff0400720c */ /* 0x000fe20003f25270 */
[----:B0-----:R-:W-:-:S06]  /*0100*/  ULEA UR4, UR5, UR4, 0x18 ;  /* 0x0000000405047291 */ /* 0x001fcc000f8ec0ff */
[----:B------:R-:W-:-:S05]  /*0110*/  LEA R5, R4, UR4, 0x2 ;  /* 0x0000000404057c11 */ /* 0x000fca000f8e10ff */
[----:B--2---:R0:W-:Y:S01]  /*0120*/  STS [R5], R0 ;  /* 0x0000000005007388 */ /* 0x0041e20000000800 */
[----:B------:R-:W-:Y:S06]  /*0130*/  BAR.SYNC.DEFER_BLOCKING 0x0 ;  /* 0x0000000000007b1d */ /* 0x000fec0000010000 */
[----:B------:R-:W-:Y:S05]  /*0140*/  BRA.U !UP0, `(.L_x_6) ;  /* 0x00000001083c7547 */ /* 0x000fea000b800000 */
[----:B------:R-:W-:-:S05]  /*0150*/  UMOV UR5, 0x1 ;  /* 0x0000000100057882 */ /* 0x000fca0000000000 */
.L_x_7:
[----:B------:R-:W-:-:S04]  /*0160*/  USHF.L.U32 UR6, UR5, 0x1, URZ ;  /* 0x0000000105067899 */ /* 0x000fc800080006ff */
[----:B------:R-:W-:Y:S02]  /*0170*/  UISETP.GE.U32.AND UP0, UPT, UR6, UR7, UPT ;  /* 0x000000070600728c */ /* 0x000fe4000bf06070 */
[----:B-1----:R-:W-:-:S05]  /*0180*/  IMAD R2, R4, UR6, RZ ;  /* 0x0000000604027c24 */ /* 0x002fca000f8e02ff */
[----:B------:R-:W-:-:S13]  /*0190*/  ISETP.GE.U32.AND P0, PT, R2, UR7, PT ;  /* 0x0000000702007c0c */ /* 0x000fda000bf06070 */
[C---:B0-----:R-:W-:Y:S01]  /*01a0*/  @!P0 IADD3 R0, PT, PT, R2.reuse, UR5, RZ ;  /* 0x0000000502008c10 */ /* 0x041fe2000fffe0ff */
[----:B------:R-:W-:Y:S01]  /*01b0*/  UMOV UR5, UR6 ;  /* 0x0000000600057c82 */ /* 0x000fe20008000000 */
[----:B------:R-:W-:Y:S02]  /*01c0*/  @!P0 LEA R2, R2, UR4, 0x2 ;  /* 0x0000000402028c11 */ /* 0x000fe4000f8e10ff */
[----:B------:R-:W-:-:S03]  /*01d0*/  @!P0 LEA R0, R0, UR4, 0x2 ;  /* 0x0000000400008c11 */ /* 0x000fc6000f8e10ff */
[----:B------:R-:W-:Y:S04]  /*01e0*/  @!P0 LDS R3, [R2] ;  /* 0x0000000002038984 */ /* 0x000fe80000000800 */
[----:B------:R-:W0:Y:S02]  /*01f0*/  @!P0 LDS R0, [R0] ;  /* 0x0000000000008984 */ /* 0x000e240000000800 */
[----:B0-----:R-:W-:-:S05]  /*0200*/  @!P0 IMAD.IADD R3, R0, 0x1, R3 ;  /* 0x0000000100038824 */ /* 0x001fca00078e0203 */
[----:B------:R1:W-:Y:S01]  /*0210*/  @!P0 STS [R2], R3 ;  /* 0x0000000302008388 */ /* 0x0003e20000000800 */
[----:B------:R-:W-:Y:S06]  /*0220*/  BAR.SYNC.DEFER_BLOCKING 0x0 ;  /* 0x0000000000007b1d */ /* 0x000fec0000010000 */
[----:B------:R-:W-:Y:S05]  /*0230*/  BRA.U !UP0, `(.L_x_7) ;  /* 0xfffffffd08c87547 */ /* 0x000fea000b83ffff */
.L_x_6:
[----:B------:R-:W-:Y:S05]  /*0240*/  @P1 EXIT ;  /* 0x000000000000194d */ /* 0x000fea0003800000 */
[----:B------:R-:W2:Y:S01]  /*0250*/  S2UR UR5, SR_CgaCtaId ;  /* 0x00000000000579c3 */ /* 0x000ea20000008800 */
[----:B------:R-:W-:-:S07]  /*0260*/  UMOV UR4, 0x400 ;  /* 0x0000040000047882 */ /* 0x000fce0000000000 */
[----:B-1----:R-:W1:Y:S01]  /*0270*/  LDC.64 R2, c[0x0][0x388] ;  /* 0x0000e200ff027b82 */ /* 0x002e620000000a00 */
[----:B--2---:R-:W-:Y:S01]  /*0280*/  ULEA UR4, UR5, UR4, 0x18 ;  /* 0x0000000405047291 */ /* 0x004fe2000f8ec0ff */
[----:B-1----:R-:W-:-:S08]  /*0290*/  IMAD.WIDE.U32 R2, R7, 0x4, R2 ;  /* 0x0000000407027825 */ /* 0x002fd000078e0002 */
[----:B0-----:R-:W0:Y:S04]  /*02a0*/  LDS R5, [UR4] ;  /* 0x00000004ff057984 */ /* 0x001e280008000800 */
[----:B0-----:R-:W-:Y:S01]  /*02b0*/  STG.E desc[UR8][R2.64], R5 ;  /* 0x0000000502007986 */ /* 0x001fe2000c101908 */
[----:B------:R-:W-:Y:S05]  /*02c0*/  EXIT ;  /* 0x000000000000794d */ /* 0x000fea0003800000 */
.L_x_8:
        /* <DEDUP_REMOVED lines=11> */
.L_x_14:


//--------------------- .text._Z7reduce0PiS_j     --------------------------
	.section	.text._Z7reduce0PiS_j,"ax",@progbits
	.align	128
        .global         _Z7reduce0PiS_j
        .type           _Z7reduce0PiS_j,@function
        .size           _Z7reduce0PiS_j,(.L_x_15 - _Z7reduce0PiS_j)
        .other          _Z7reduce0PiS_j,@"STO_CUDA_ENTRY STV_DEFAULT"
_Z7reduce0PiS_j:
.text._Z7reduce0PiS_j:
        /* <DEDUP_REMOVED lines=21> */
[----:B0-----:R-:W-:-:S07]  /*0150*/  HFMA2 R0, -RZ, RZ, 0, 5.9604644775390625e-08 ;  /* 0x00000001ff007431 */ /* 0x001fce00000001ff */
.L_x_10:
[----:B------:R-:W-:-:S05]  /*0160*/  IMAD.SHL.U32 R8, R0, 0x2, RZ ;  /* 0x0000000200087824 */ /* 0x000fca00078e00ff */
[----:B------:R-:W-:-:S04]  /*0170*/  IADD3 R2, PT, PT, R8, -0x1, RZ ;  /* 0xffffffff08027810 */ /* 0x000fc80007ffe0ff */
[----:B------:R-:W-:-:S13]  /*0180*/  LOP3.LUT P1, RZ, R2, R7, RZ, 0xc0, !PT ;  /* 0x0000000702ff7212 */ /* 0x000fda000782c0ff */
[----:B------:R-:W-:Y:S01]  /*0190*/  @!P1 IMAD R2, R0, 0x4, R5 ;  /* 0x0000000400029824 */ /* 0x000fe200078e0205 */
[----:B------:R-:W-:Y:S01]  /*01a0*/  @!P1 LDS R3, [R5] ;  /* 0x0000000005039984 */ /* 0x000fe20000000800 */
[----:B------:R-:W-:-:S04]  /*01b0*/  IMAD.MOV.U32 R0, RZ, RZ, R8 ;  /* 0x000000ffff007224 */ /* 0x000fc800078e0008 */
[----:B------:R-:W0:Y:S02]  /*01c0*/  @!P1 LDS R2, [R2] ;  /* 0x0000000002029984 */ /* 0x000e240000000800 */
[----:B0-----:R-:W-:-:S05]  /*01d0*/  @!P1 IADD3 R4, PT, PT, R2, R3, RZ ;  /* 0x0000000302049210 */ /* 0x001fca0007ffe0ff */
[----:B------:R1:W-:Y:S01]  /*01e0*/  @!P1 STS [R5], R4 ;  /* 0x0000000405009388 */ /* 0x0003e20000000800 */
[----:B------:R-:W-:Y:S01]  /*01f0*/  BAR.SYNC.DEFER_BLOCKING 0x0 ;  /* 0x0000000000007b1d */ /* 0x000fe20000010000 */
[----:B------:R-:W-:-:S13]  /*0200*/  ISETP.GE.U32.AND P1, PT, R8, UR8, PT ;  /* 0x0000000808007c0c */ /* 0x000fda000bf26070 */
[----:B-1----:R-:W-:Y:S05]  /*0210*/  @!P1 BRA `(.L_x_10) ;  /* 0xfffffffc00d09947 */ /* 0x002fea000383ffff */
.L_x_9:
        /* <DEDUP_REMOVED lines=9> */
.L_x_11:
        /* <DEDUP_REMOVED lines=13> */
.L_x_15:


//--------------------- .nv.shared._Z7reduce3PiS_j --------------------------
	.section	.nv.shared._Z7reduce3PiS_j,"aw",@nobits
	.sectionflags	@""
	.align	4
.nv.shared._Z7reduce3PiS_j:
	.zero		5120


//--------------------- .nv.shared.reserved.0     --------------------------
	.section	.nv.shared.reserved.0,"aw",@nobits
	.weak		__nv_reservedSMEM_offset_0_alias
	.size		__nv_reservedSMEM_offset_0_alias, 0, 64
	.other		__nv_reservedSMEM_offset_0_alias,@"STO_CUDA_RESERVED_SHARED STV_DEFAULT"
__nv_reservedSMEM_offset_0_alias:
	.zero		0
	.zero		64


//--------------------- .nv.shared._Z7reduce2PiS_j --------------------------
	.section	.nv.shared._Z7reduce2PiS_j,"aw",@nobits
	.sectionflags	@""
	.align	4
.nv.shared._Z7reduce2PiS_j:
	.zero		5120


//--------------------- .nv.shared._Z7reduce1PiS_j --------------------------
	.section	.nv.shared._Z7reduce1PiS_j,"aw",@nobits
	.sectionflags	@""
	.align	4
.nv.shared._Z7reduce1PiS_j:
	.zero		5120


//--------------------- .nv.shared._Z7reduce0PiS_j --------------------------
	.section	.nv.shared._Z7reduce0PiS_j,"aw",@nobits
	.sectionflags	@""
	.align	4
.nv.shared._Z7reduce0PiS_j:
	.zero		5120


//--------------------- .nv.constant0._Z7reduce3PiS_j --------------------------
	.section	.nv.constant0._Z7reduce3PiS_j,"a",@progbits
	.sectionflags	@""
	.align	4
.nv.constant0._Z7reduce3PiS_j:
	.zero		916


//--------------------- .nv.constant0._Z7reduce2PiS_j --------------------------
	.section	.nv.constant0._Z7reduce2PiS_j,"a",@progbits
	.sectionflags	@""
	.align	4
.nv.constant0._Z7reduce2PiS_j:
	.zero		916


//--------------------- .nv.constant0._Z7reduce1PiS_j --------------------------
	.section	.nv.constant0._Z7reduce1PiS_j,"a",@progbits
	.sectionflags	@""
	.align	4
.nv.constant0._Z7reduce1PiS_j:
	.zero		916


//--------------------- .nv.constant0._Z7reduce0PiS_j --------------------------
	.section	.nv.constant0._Z7reduce0PiS_j,"a",@progbits
	.sectionflags	@""
	.align	4
.nv.constant0._Z7reduce0PiS_j:
	.zero		916


//--------------------- SYMBOLS --------------------------

	.type		.nv.reservedSmem.offset0,@object
	.size		.nv.reservedSmem.offset0,0x4
	.type		.nv.reservedSmem.cap,@object
	.size		.nv.reservedSmem.cap,0x4
